//
// Generated by NVIDIA NVVM Compiler
//
// Compiler Build ID: CL-36424714
// Cuda compilation tools, release 13.0, V13.0.88
// Based on NVVM 20.0.0
//

.version 9.0
.target sm_100
.address_size 64

	// .globl	_Z10cuda_hellov
.extern .func  (.param .b32 func_retval0) vprintf
(
	.param .b64 vprintf_param_0,
	.param .b64 vprintf_param_1
)
;
.global .align 1 .b8 $str[34] = {72, 101, 108, 108, 111, 32, 87, 111, 114, 108, 100, 33, 32, 77, 121, 32, 116, 104, 114, 101, 97, 100, 32, 73, 68, 32, 105, 115, 32, 37, 100, 32, 10};

.visible .entry _Z10cuda_hellov()
{
	.local .align 8 .b8 	__local_depot0[8];
	.reg .b64 	%SP;
	.reg .b64 	%SPL;
	.reg .b32 	%r<4>;
	.reg .b64 	%rd<5>;

	mov.u64 	%SPL, __local_depot0;
	cvta.local.u64 	%SP, %SPL;
	add.u64 	%rd1, %SP, 0;
	add.u64 	%rd2, %SPL, 0;
	mov.u32 	%r1, %tid.x;
	st.local.u32 	[%rd2], %r1;
	mov.u64 	%rd3, $str;
	cvta.global.u64 	%rd4, %rd3;
	{ // callseq 0, 0
	.param .b64 param0;
	st.param.b64 	[param0], %rd4;
	.param .b64 param1;
	st.param.b64 	[param1], %rd1;
	.param .b32 retval0;
	call.uni (retval0), 
	vprintf, 
	(
	param0, 
	param1
	);
	ld.param.b32 	%r2, [retval0];
	} // callseq 0
	ret;

}


// ===== COMPILED SASS (sm_100) =====

	.target	sm_100

	.elftype	@"ET_EXEC"


//--------------------- .note.nv.tkinfo           --------------------------
	.section	.note.nv.tkinfo,"",@"SHT_NOTE"
	.sectionflags	@"SHF_NOTE_NV_TKINFO"
	.tkinfo
        /*0018*/ 	.word	0x00000002
        /*0030*/ 	.string	""
        /*0030*/ 	.string	"ptxas"
        /*0030*/ 	.string	"Cuda compilation tools, release 13.0, V13.0.88"
        /*0030*/ 	.string	"Build cuda_13.0.r13.0/compiler.36424714_0"
        /*0030*/ 	.string	"-arch sm_100 -m 64 "



//--------------------- .note.nv.cuinfo           --------------------------
	.section	.note.nv.cuinfo,"",@"SHT_NOTE"
	.sectionflags	@"SHF_NOTE_NV_CUINFO"
        /*0018*/ 	.short	0x0002
        /*001a*/ 	.short	0x0064
        /*001c*/ 	.short	0x0082
	.zero		2


//--------------------- .nv.info                  --------------------------
	.section	.nv.info,"",@"SHT_CUDA_INFO"
	.align	4


	//----- nvinfo : EIATTR_REGCOUNT
	.align		4
        /*0000*/ 	.byte	0x04, 0x2f
        /*0002*/ 	.short	(.L_2 - .L_1)
	.align		4
.L_1:
        /*0004*/ 	.word	index@(_Z10cuda_hellov)
        /*0008*/ 	.word	0x00000018


	//----- nvinfo : EIATTR_FRAME_SIZE
	.align		4
.L_2:
        /*000c*/ 	.byte	0x04, 0x11
        /*000e*/ 	.short	(.L_4 - .L_3)
	.align		4
.L_3:
        /*0010*/ 	.word	index@(_Z10cuda_hellov)
        /*0014*/ 	.word	0x00000008


	//----- nvinfo : EIATTR_MIN_STACK_SIZE
	.align		4
.L_4:
        /*0018*/ 	.byte	0x04, 0x12
        /*001a*/ 	.short	(.L_6 - .L_5)
	.align		4
.L_5:
        /*001c*/ 	.word	index@(_Z10cuda_hellov)
        /*0020*/ 	.word	0x00000008
.L_6:


//--------------------- .nv.compat                --------------------------
	.section	.nv.compat,"",@"SHT_CUDA_COMPAT_INFO"
	.align	4
        /*0000*/ 	.byte	0x02, 0x09, 0x00, 0x00, 0x02, 0x02, 0x01, 0x00, 0x02, 0x05, 0x05, 0x00, 0x03, 0x07, 0x01, 0x01
        /*0010*/ 	.byte	0x02, 0x03, 0x00, 0x00, 0x02, 0x06, 0x01, 0x00, 0x04, 0x0b, 0x08, 0x00, 0x09, 0x00, 0x00, 0x00
        /*0020*/ 	.byte	0x00, 0x00, 0x00, 0x00


//--------------------- .nv.info._Z10cuda_hellov  --------------------------
	.section	.nv.info._Z10cuda_hellov,"",@"SHT_CUDA_INFO"
	.sectionflags	@""
	.align	4


	//----- nvinfo : EIATTR_CUDA_API_VERSION
	.align		4
        /*0000*/ 	.byte	0x04, 0x37
        /*0002*/ 	.short	(.L_8 - .L_7)
.L_7:
        /*0004*/ 	.word	0x00000082


	//----- nvinfo : EIATTR_SPARSE_MMA_MASK
	.align		4
.L_8:
        /*0008*/ 	.byte	0x03, 0x50
        /*000a*/ 	.short	0x0000


	//----- nvinfo : EIATTR_MAXREG_COUNT
	.align		4
        /*000c*/ 	.byte	0x03, 0x1b
        /*000e*/ 	.short	0x00ff


	//----- nvinfo : EIATTR_EXTERNS
	.align		4
        /*0010*/ 	.byte	0x04, 0x0f
        /*0012*/ 	.short	(.L_10 - .L_9)


	//   ....[0]....
	.align		4
.L_9:
        /*0014*/ 	.word	index@(vprintf)


	//----- nvinfo : EIATTR_MERCURY_ISA_VERSION
	.align		4
.L_10:
        /*0018*/ 	.byte	0x03, 0x5f
        /*001a*/ 	.short	0x0101


	//----- nvinfo : EIATTR_VRC_CTA_INIT_COUNT
	.align		4
        /*001c*/ 	.byte	0x02, 0x4a
	.zero		1
	.zero		1


	//----- nvinfo : EIATTR_SYSCALL_OFFSETS
	.align		4
        /*0020*/ 	.byte	0x04, 0x46
        /*0022*/ 	.short	(.L_12 - .L_11)


	//   ....[0]....
.L_11:
        /*0024*/ 	.word	0x000000e0


	//----- nvinfo : EIATTR_EXIT_INSTR_OFFSETS
	.align		4
.L_12:
        /*0028*/ 	.byte	0x04, 0x1c
        /*002a*/ 	.short	(.L_14 - .L_13)


	//   ....[0]....
.L_13:
        /*002c*/ 	.word	0x000000f0


	//----- nvinfo : EIATTR_SW_WAR
	.align		4
.L_14:
        /*0030*/ 	.byte	0x04, 0x36
        /*0032*/ 	.short	(.L_16 - .L_15)
.L_15:
        /*0034*/ 	.word	0x00000008
.L_16:


//--------------------- .nv.callgraph             --------------------------
	.section	.nv.callgraph,"",@"SHT_CUDA_CALLGRAPH"
	.align	4
	.sectionentsize	8
	.align		4
        /*0000*/ 	.word	0x00000000
	.align		4
        /*0004*/ 	.word	0xffffffff
	.align		4
        /*0008*/ 	.word	index@(_Z10cuda_hellov)
	.align		4
        /*000c*/ 	.word	index@(vprintf)
	.align		4
        /*0010*/ 	.word	0x00000000
	.align		4
        /*0014*/ 	.word	0xfffffffe
	.align		4
        /*0018*/ 	.word	0x00000000
	.align		4
        /*001c*/ 	.word	0xfffffffd
	.align		4
        /*0020*/ 	.word	0x00000000
	.align		4
        /*0024*/ 	.word	0xfffffffc


//--------------------- .nv.constant4             --------------------------
	.section	.nv.constant4,"a",@progbits
	.align	8
	.align		8
.nv.constant4:
        /*0000*/ 	.dword	vprintf
	.align		8
        /*0008*/ 	.dword	$str


//--------------------- .text._Z10cuda_hellov     --------------------------
	.section	.text._Z10cuda_hellov,"ax",@progbits
	.align	128
        .global         _Z10cuda_hellov
        .type           _Z10cuda_hellov,@function
        .size           _Z10cuda_hellov,(.L_x_2 - _Z10cuda_hellov)
        .other          _Z10cuda_hellov,@"STO_CUDA_ENTRY STV_DEFAULT"
_Z10cuda_hellov:
.text._Z10cuda_hellov:
[----:B------:R-:W0:Y:S01]  /*0000*/  LDC R1, c[0x0][0x37c] ;  /* 0x0000df00ff017b82 */ /* 0x000e220000000800 */
[----:B------:R-:W1:Y:S01]  /*0010*/  S2R R8, SR_TID.X ;  /* 0x0000000000087919 */ /* 0x000e620000002100 */
[----:B0-----:R-:W-:Y:S01]  /*0020*/  VIADD R1, R1, 0xfffffff8 ;  /* 0xfffffff801017836 */ /* 0x001fe20000000000 */
[----:B------:R-:W-:Y:S01]  /*0030*/  MOV R0, 0x0 ;  /* 0x0000000000007802 */ /* 0x000fe20000000f00 */
[----:B------:R-:W0:Y:S04]  /*0040*/  LDCU UR4, c[0x0][0x2f8] ;  /* 0x00005f00ff0477ac */ /* 0x000e280008000800 */
[----:B------:R2:W3:Y:S01]  /*0050*/  LDC.64 R2, c[0x4][R0] ;  /* 0x0100000000027b82 */ /* 0x0004e20000000a00 */
[----:B------:R-:W4:Y:S01]  /*0060*/  LDCU.64 UR6, c[0x4][0x8] ;  /* 0x01000100ff0677ac */ /* 0x000f220008000a00 */
[----:B------:R-:W5:Y:S01]  /*0070*/  LDCU UR5, c[0x0][0x2fc] ;  /* 0x00005f80ff0577ac */ /* 0x000f620008000800 */
[----:B0-----:R-:W-:Y:S01]  /*0080*/  IADD3 R6, P0, PT, R1, UR4, RZ ;  /* 0x0000000401067c10 */ /* 0x001fe2000ff1e0ff */
[----:B----4-:R-:W-:Y:S01]  /*0090*/  IMAD.U32 R4, RZ, RZ, UR6 ;  /* 0x00000006ff047e24 */ /* 0x010fe2000f8e00ff */
[----:B------:R-:W-:-:S03]  /*00a0*/  MOV R5, UR7 ;  /* 0x0000000700057c02 */ /* 0x000fc60008000f00 */
[----:B-----5:R-:W-:Y:S01]  /*00b0*/  IMAD.X R7, RZ, RZ, UR5, P0 ;  /* 0x00000005ff077e24 */ /* 0x020fe200080e06ff */
[----:B-1----:R2:W-:Y:S07]  /*00c0*/  STL [R1], R8 ;  /* 0x0000000801007387 */ /* 0x0025ee0000100800 */
[----:B------:R-:W-:-:S07]  /*00d0*/  LEPC R20, `(.L_x_0) ;  /* 0x000000001014794e */ /* 0x000fce0000000000 */
[----:B--23--:R-:W-:Y:S05]  /*00e0*/  CALL.ABS.NOINC R2 ;  /* 0x0000000002007343 */ /* 0x00cfea0003c00000 */
.L_x_0:
[----:B------:R-:W-:Y:S05]  /*00f0*/  EXIT ;  /* 0x000000000000794d */ /* 0x000fea0003800000 */
.L_x_1:
[----:B------:R-:W-:-:S00]  /*0100*/  BRA `(.L_x_1) ;  /* 0xfffffffc00fc7947 */ /* 0x000fc0000383ffff */
[----:B------:R-:W-:-:S00]  /*0110*/  NOP ;  /* 0x0000000000007918 */ /* 0x000fc00000000000 */
        /* <DEDUP_REMOVED lines=14> */
.L_x_2:


//--------------------- .nv.global.init           --------------------------
	.section	.nv.global.init,"aw",@progbits
.nv.global.init:
	.type		$str,@object
	.size		$str,(.L_0 - $str)
$str:
        /*0000*/ 	.byte	0x48, 0x65, 0x6c, 0x6c, 0x6f, 0x20, 0x57, 0x6f, 0x72, 0x6c, 0x64, 0x21, 0x20, 0x4d, 0x79, 0x20
        /*0010*/ 	.byte	0x74, 0x68, 0x72, 0x65, 0x61, 0x64, 0x20, 0x49, 0x44, 0x20, 0x69, 0x73, 0x20, 0x25, 0x64, 0x20
        /*0020*/ 	.byte	0x0a, 0x00
.L_0:


//--------------------- .nv.shared.reserved.0     --------------------------
	.section	.nv.shared.reserved.0,"aw",@nobits
	.weak		__nv_reservedSMEM_offset_0_alias
	.size		__nv_reservedSMEM_offset_0_alias, 0, 64
	.other		__nv_reservedSMEM_offset_0_alias,@"STO_CUDA_RESERVED_SHARED STV_DEFAULT"
__nv_reservedSMEM_offset_0_alias:
	.zero		0
	.zero		64


//--------------------- .nv.constant0._Z10cuda_hellov --------------------------
	.section	.nv.constant0._Z10cuda_hellov,"a",@progbits
	.sectionflags	@""
	.align	4
.nv.constant0._Z10cuda_hellov:
	.zero		896


//--------------------- SYMBOLS --------------------------

	.type		.nv.reservedSmem.offset0,@object
	.size		.nv.reservedSmem.offset0,0x4
	.type		vprintf,@function
